//
// Generated by NVIDIA NVVM Compiler
//
// Compiler Build ID: CL-36424714
// Cuda compilation tools, release 13.0, V13.0.88
// Based on NVVM 20.0.0
//

.version 9.0
.target sm_100
.address_size 64

	// .globl	_Z12wmma_exampleP6__halfS0_Pfiiiff

.visible .entry _Z12wmma_exampleP6__halfS0_Pfiiiff(
	.param .u64 .ptr .align 1 _Z12wmma_exampleP6__halfS0_Pfiiiff_param_0,
	.param .u64 .ptr .align 1 _Z12wmma_exampleP6__halfS0_Pfiiiff_param_1,
	.param .u64 .ptr .align 1 _Z12wmma_exampleP6__halfS0_Pfiiiff_param_2,
	.param .u32 _Z12wmma_exampleP6__halfS0_Pfiiiff_param_3,
	.param .u32 _Z12wmma_exampleP6__halfS0_Pfiiiff_param_4,
	.param .u32 _Z12wmma_exampleP6__halfS0_Pfiiiff_param_5,
	.param .f32 _Z12wmma_exampleP6__halfS0_Pfiiiff_param_6,
	.param .f32 _Z12wmma_exampleP6__halfS0_Pfiiiff_param_7
)
{
	.reg .pred 	%p<17>;
	.reg .b32 	%r<146>;
	.reg .b32 	%f<232>;
	.reg .b64 	%rd<43>;

	ld.param.u64 	%rd6, [_Z12wmma_exampleP6__halfS0_Pfiiiff_param_0];
	ld.param.u64 	%rd7, [_Z12wmma_exampleP6__halfS0_Pfiiiff_param_1];
	ld.param.u32 	%r38, [_Z12wmma_exampleP6__halfS0_Pfiiiff_param_3];
	ld.param.u32 	%r39, [_Z12wmma_exampleP6__halfS0_Pfiiiff_param_4];
	ld.param.u32 	%r40, [_Z12wmma_exampleP6__halfS0_Pfiiiff_param_5];
	ld.param.f32 	%f121, [_Z12wmma_exampleP6__halfS0_Pfiiiff_param_6];
	cvta.to.global.u64 	%rd1, %rd7;
	cvta.to.global.u64 	%rd2, %rd6;
	mov.u32 	%r41, %ctaid.y;
	mov.u32 	%r42, %ntid.x;
	mov.u32 	%r43, %tid.x;
	mad.lo.s32 	%r44, %r41, %r42, %r43;
	shr.u32 	%r1, %r44, 5;
	mov.u32 	%r45, %ntid.y;
	mov.u32 	%r46, %tid.y;
	mad.lo.s32 	%r2, %r41, %r45, %r46;
	setp.lt.s32 	%p2, %r40, 1;
	mov.f32 	%f167, 0f00000000;
	mov.f32 	%f166, %f167;
	mov.f32 	%f165, %f167;
	mov.f32 	%f164, %f167;
	mov.f32 	%f163, %f167;
	mov.f32 	%f162, %f167;
	mov.f32 	%f161, %f167;
	mov.f32 	%f160, %f167;
	@%p2 bra 	$L__BB0_17;
	shl.b32 	%r48, %r1, 4;
	shl.b32 	%r49, %r2, 4;
	setp.lt.s32 	%p3, %r48, %r38;
	setp.lt.s32 	%p4, %r49, %r39;
	and.pred  	%p1, %p3, %p4;
	cvt.u64.u32 	%rd3, %r48;
	mul.lo.s32 	%r3, %r40, %r49;
	add.s32 	%r50, %r40, -1;
	shr.u32 	%r51, %r50, 4;
	add.s32 	%r4, %r51, 1;
	and.b32  	%r5, %r4, 3;
	setp.lt.u32 	%p5, %r40, 49;
	mov.b32 	%r142, 0;
	mov.f32 	%f160, 0f00000000;
	mov.f32 	%f161, %f160;
	mov.f32 	%f162, %f160;
	mov.f32 	%f163, %f160;
	mov.f32 	%f164, %f160;
	mov.f32 	%f165, %f160;
	mov.f32 	%f166, %f160;
	mov.f32 	%f167, %f160;
	@%p5 bra 	$L__BB0_12;
	mul.lo.s32 	%r139, %r38, 48;
	shl.b32 	%r7, %r38, 6;
	shl.b32 	%r138, %r38, 5;
	shl.b32 	%r137, %r38, 4;
	and.b32  	%r53, %r4, 536870908;
	neg.s32 	%r135, %r53;
	mov.f32 	%f160, 0f00000000;
	mov.b32 	%r136, 0;
	not.pred 	%p6, %p1;
	mov.u32 	%r140, %r3;
	mov.u32 	%r142, %r136;
$L__BB0_3:
	@%p6 bra 	$L__BB0_5;
	cvt.s64.s32 	%rd8, %r136;
	add.s64 	%rd9, %rd8, %rd3;
	shl.b64 	%rd10, %rd9, 1;
	add.s64 	%rd11, %rd2, %rd10;
	wmma.load.a.sync.aligned.col.m16n16k16.global.f16 	{%r54, %r55, %r56, %r57, %r58, %r59, %r60, %r61}, [%rd11], %r38;
	mul.wide.u32 	%rd12, %r140, 2;
	add.s64 	%rd13, %rd1, %rd12;
	wmma.load.b.sync.aligned.col.m16n16k16.global.f16 	{%r62, %r63, %r64, %r65, %r66, %r67, %r68, %r69}, [%rd13], %r40;
	wmma.mma.sync.aligned.col.col.m16n16k16.f32.f32 {%f167, %f166, %f165, %f164, %f163, %f162, %f161, %f160}, {%r54, %r55, %r56, %r57, %r58, %r59, %r60, %r61}, {%r62, %r63, %r64, %r65, %r66, %r67, %r68, %r69}, {%f167, %f166, %f165, %f164, %f163, %f162, %f161, %f160};
$L__BB0_5:
	mul.wide.u32 	%rd14, %r140, 2;
	add.s64 	%rd4, %rd1, %rd14;
	@%p6 bra 	$L__BB0_7;
	cvt.s64.s32 	%rd15, %r137;
	add.s64 	%rd16, %rd15, %rd3;
	shl.b64 	%rd17, %rd16, 1;
	add.s64 	%rd18, %rd2, %rd17;
	wmma.load.a.sync.aligned.col.m16n16k16.global.f16 	{%r70, %r71, %r72, %r73, %r74, %r75, %r76, %r77}, [%rd18], %r38;
	add.s64 	%rd19, %rd4, 32;
	wmma.load.b.sync.aligned.col.m16n16k16.global.f16 	{%r78, %r79, %r80, %r81, %r82, %r83, %r84, %r85}, [%rd19], %r40;
	wmma.mma.sync.aligned.col.col.m16n16k16.f32.f32 {%f167, %f166, %f165, %f164, %f163, %f162, %f161, %f160}, {%r70, %r71, %r72, %r73, %r74, %r75, %r76, %r77}, {%r78, %r79, %r80, %r81, %r82, %r83, %r84, %r85}, {%f167, %f166, %f165, %f164, %f163, %f162, %f161, %f160};
$L__BB0_7:
	@%p6 bra 	$L__BB0_9;
	cvt.s64.s32 	%rd20, %r138;
	add.s64 	%rd21, %rd20, %rd3;
	shl.b64 	%rd22, %rd21, 1;
	add.s64 	%rd23, %rd2, %rd22;
	wmma.load.a.sync.aligned.col.m16n16k16.global.f16 	{%r86, %r87, %r88, %r89, %r90, %r91, %r92, %r93}, [%rd23], %r38;
	add.s64 	%rd24, %rd4, 64;
	wmma.load.b.sync.aligned.col.m16n16k16.global.f16 	{%r94, %r95, %r96, %r97, %r98, %r99, %r100, %r101}, [%rd24], %r40;
	wmma.mma.sync.aligned.col.col.m16n16k16.f32.f32 {%f167, %f166, %f165, %f164, %f163, %f162, %f161, %f160}, {%r86, %r87, %r88, %r89, %r90, %r91, %r92, %r93}, {%r94, %r95, %r96, %r97, %r98, %r99, %r100, %r101}, {%f167, %f166, %f165, %f164, %f163, %f162, %f161, %f160};
$L__BB0_9:
	@%p6 bra 	$L__BB0_11;
	cvt.s64.s32 	%rd25, %r139;
	add.s64 	%rd26, %rd25, %rd3;
	shl.b64 	%rd27, %rd26, 1;
	add.s64 	%rd28, %rd2, %rd27;
	wmma.load.a.sync.aligned.col.m16n16k16.global.f16 	{%r102, %r103, %r104, %r105, %r106, %r107, %r108, %r109}, [%rd28], %r38;
	add.s64 	%rd29, %rd4, 96;
	wmma.load.b.sync.aligned.col.m16n16k16.global.f16 	{%r110, %r111, %r112, %r113, %r114, %r115, %r116, %r117}, [%rd29], %r40;
	wmma.mma.sync.aligned.col.col.m16n16k16.f32.f32 {%f167, %f166, %f165, %f164, %f163, %f162, %f161, %f160}, {%r102, %r103, %r104, %r105, %r106, %r107, %r108, %r109}, {%r110, %r111, %r112, %r113, %r114, %r115, %r116, %r117}, {%f167, %f166, %f165, %f164, %f163, %f162, %f161, %f160};
$L__BB0_11:
	add.s32 	%r142, %r142, 64;
	add.s32 	%r140, %r140, 64;
	add.s32 	%r139, %r139, %r7;
	add.s32 	%r138, %r138, %r7;
	add.s32 	%r137, %r137, %r7;
	add.s32 	%r136, %r136, %r7;
	add.s32 	%r135, %r135, 4;
	setp.ne.s32 	%p10, %r135, 0;
	@%p10 bra 	$L__BB0_3;
$L__BB0_12:
	setp.eq.s32 	%p11, %r5, 0;
	@%p11 bra 	$L__BB0_17;
	add.s32 	%r145, %r142, %r3;
	mul.lo.s32 	%r144, %r142, %r38;
	shl.b32 	%r28, %r38, 4;
	neg.s32 	%r143, %r5;
	not.pred 	%p12, %p1;
$L__BB0_14:
	.pragma "nounroll";
	@%p12 bra 	$L__BB0_16;
	cvt.s64.s32 	%rd30, %r144;
	add.s64 	%rd31, %rd30, %rd3;
	shl.b64 	%rd32, %rd31, 1;
	add.s64 	%rd33, %rd2, %rd32;
	wmma.load.a.sync.aligned.col.m16n16k16.global.f16 	{%r118, %r119, %r120, %r121, %r122, %r123, %r124, %r125}, [%rd33], %r38;
	mul.wide.u32 	%rd34, %r145, 2;
	add.s64 	%rd35, %rd1, %rd34;
	wmma.load.b.sync.aligned.col.m16n16k16.global.f16 	{%r126, %r127, %r128, %r129, %r130, %r131, %r132, %r133}, [%rd35], %r40;
	wmma.mma.sync.aligned.col.col.m16n16k16.f32.f32 {%f167, %f166, %f165, %f164, %f163, %f162, %f161, %f160}, {%r118, %r119, %r120, %r121, %r122, %r123, %r124, %r125}, {%r126, %r127, %r128, %r129, %r130, %r131, %r132, %r133}, {%f167, %f166, %f165, %f164, %f163, %f162, %f161, %f160};
$L__BB0_16:
	add.s32 	%r145, %r145, 16;
	add.s32 	%r144, %r144, %r28;
	add.s32 	%r143, %r143, 1;
	setp.ne.s32 	%p13, %r143, 0;
	@%p13 bra 	$L__BB0_14;
$L__BB0_17:
	shl.b32 	%r36, %r1, 4;
	shl.b32 	%r37, %r2, 4;
	setp.ge.s32 	%p14, %r36, %r38;
	setp.ge.s32 	%p15, %r37, %r39;
	or.pred  	%p16, %p14, %p15;
	@%p16 bra 	$L__BB0_19;
	ld.param.f32 	%f151, [_Z12wmma_exampleP6__halfS0_Pfiiiff_param_7];
	ld.param.u64 	%rd42, [_Z12wmma_exampleP6__halfS0_Pfiiiff_param_2];
	cvt.u64.u32 	%rd36, %r36;
	mul.lo.s32 	%r134, %r38, %r37;
	cvt.u64.u32 	%rd37, %r134;
	add.s64 	%rd38, %rd37, %rd36;
	cvta.to.global.u64 	%rd39, %rd42;
	shl.b64 	%rd40, %rd38, 2;
	add.s64 	%rd41, %rd39, %rd40;
	wmma.load.c.sync.aligned.col.m16n16k16.global.f32 	{%f127, %f128, %f129, %f130, %f131, %f132, %f133, %f134}, [%rd41], %r38;
	mul.f32 	%f135, %f151, %f127;
	fma.rn.f32 	%f136, %f121, %f167, %f135;
	mul.f32 	%f137, %f151, %f128;
	fma.rn.f32 	%f138, %f121, %f166, %f137;
	mul.f32 	%f139, %f151, %f129;
	fma.rn.f32 	%f140, %f121, %f165, %f139;
	mul.f32 	%f141, %f151, %f130;
	fma.rn.f32 	%f142, %f121, %f164, %f141;
	mul.f32 	%f143, %f151, %f131;
	fma.rn.f32 	%f144, %f121, %f163, %f143;
	mul.f32 	%f145, %f151, %f132;
	fma.rn.f32 	%f146, %f121, %f162, %f145;
	mul.f32 	%f147, %f151, %f133;
	fma.rn.f32 	%f148, %f121, %f161, %f147;
	mul.f32 	%f149, %f151, %f134;
	fma.rn.f32 	%f150, %f121, %f160, %f149;
	wmma.store.d.sync.aligned.col.m16n16k16.global.f32 	[%rd41], {%f136, %f138, %f140, %f142, %f144, %f146, %f148, %f150}, %r38;
$L__BB0_19:
	ret;

}
	// .globl	_Z17convertFp32ToFp16P6__halfPfi
.visible .entry _Z17convertFp32ToFp16P6__halfPfi(
	.param .u64 .ptr .align 1 _Z17convertFp32ToFp16P6__halfPfi_param_0,
	.param .u64 .ptr .align 1 _Z17convertFp32ToFp16P6__halfPfi_param_1,
	.param .u32 _Z17convertFp32ToFp16P6__halfPfi_param_2
)
{
	.reg .pred 	%p<2>;
	.reg .b16 	%rs<2>;
	.reg .b32 	%r<6>;
	.reg .b32 	%f<2>;
	.reg .b64 	%rd<9>;

	ld.param.u64 	%rd1, [_Z17convertFp32ToFp16P6__halfPfi_param_0];
	ld.param.u64 	%rd2, [_Z17convertFp32ToFp16P6__halfPfi_param_1];
	ld.param.u32 	%r2, [_Z17convertFp32ToFp16P6__halfPfi_param_2];
	mov.u32 	%r3, %ntid.x;
	mov.u32 	%r4, %ctaid.x;
	mov.u32 	%r5, %tid.x;
	mad.lo.s32 	%r1, %r3, %r4, %r5;
	setp.ge.s32 	%p1, %r1, %r2;
	@%p1 bra 	$L__BB1_2;
	cvta.to.global.u64 	%rd3, %rd2;
	cvta.to.global.u64 	%rd4, %rd1;
	mul.wide.s32 	%rd5, %r1, 2;
	add.s64 	%rd6, %rd4, %rd5;
	mul.wide.s32 	%rd7, %r1, 4;
	add.s64 	%rd8, %rd3, %rd7;
	ld.global.f32 	%f1, [%rd8];
	// begin inline asm
	{  cvt.rn.f16.f32 %rs1, %f1;}

	// end inline asm
	st.global.u16 	[%rd6], %rs1;
$L__BB1_2:
	ret;

}


// ===== COMPILED SASS (sm_100) =====

	.target	sm_100

	.elftype	@"ET_EXEC"


//--------------------- .note.nv.tkinfo           --------------------------
	.section	.note.nv.tkinfo,"",@"SHT_NOTE"
	.sectionflags	@"SHF_NOTE_NV_TKINFO"
	.tkinfo
        /*0018*/ 	.word	0x00000002
        /*0030*/ 	.string	""
        /*0030*/ 	.string	"ptxas"
        /*0030*/ 	.string	"Cuda compilation tools, release 13.0, V13.0.88"
        /*0030*/ 	.string	"Build cuda_13.0.r13.0/compiler.36424714_0"
        /*0030*/ 	.string	"-arch sm_100 -m 64 "



//--------------------- .note.nv.cuinfo           --------------------------
	.section	.note.nv.cuinfo,"",@"SHT_NOTE"
	.sectionflags	@"SHF_NOTE_NV_CUINFO"
        /*0018*/ 	.short	0x0002
        /*001a*/ 	.short	0x0064
        /*001c*/ 	.short	0x0082
	.zero		2


//--------------------- .nv.info                  --------------------------
	.section	.nv.info,"",@"SHT_CUDA_INFO"
	.align	4


	//----- nvinfo : EIATTR_REGCOUNT
	.align		4
        /*0000*/ 	.byte	0x04, 0x2f
        /*0002*/ 	.short	(.L_1 - .L_0)
	.align		4
.L_0:
        /*0004*/ 	.word	index@(_Z12wmma_exampleP6__halfS0_Pfiiiff)
        /*0008*/ 	.word	0x00000020


	//----- nvinfo : EIATTR_FRAME_SIZE
	.align		4
.L_1:
        /*000c*/ 	.byte	0x04, 0x11
        /*000e*/ 	.short	(.L_3 - .L_2)
	.align		4
.L_2:
        /*0010*/ 	.word	index@(_Z12wmma_exampleP6__halfS0_Pfiiiff)
        /*0014*/ 	.word	0x00000000


	//----- nvinfo : EIATTR_REGCOUNT
	.align		4
.L_3:
        /*0018*/ 	.byte	0x04, 0x2f
        /*001a*/ 	.short	(.L_5 - .L_4)
	.align		4
.L_4:
        /*001c*/ 	.word	index@(_Z17convertFp32ToFp16P6__halfPfi)
        /*0020*/ 	.word	0x0000000a


	//----- nvinfo : EIATTR_FRAME_SIZE
	.align		4
.L_5:
        /*0024*/ 	.byte	0x04, 0x11
        /*0026*/ 	.short	(.L_7 - .L_6)
	.align		4
.L_6:
        /*0028*/ 	.word	index@(_Z17convertFp32ToFp16P6__halfPfi)
        /*002c*/ 	.word	0x00000000


	//----- nvinfo : EIATTR_MIN_STACK_SIZE
	.align		4
.L_7:
        /*0030*/ 	.byte	0x04, 0x12
        /*0032*/ 	.short	(.L_9 - .L_8)
	.align		4
.L_8:
        /*0034*/ 	.word	index@(_Z17convertFp32ToFp16P6__halfPfi)
        /*0038*/ 	.word	0x00000000


	//----- nvinfo : EIATTR_MIN_STACK_SIZE
	.align		4
.L_9:
        /*003c*/ 	.byte	0x04, 0x12
        /*003e*/ 	.short	(.L_11 - .L_10)
	.align		4
.L_10:
        /*0040*/ 	.word	index@(_Z12wmma_exampleP6__halfS0_Pfiiiff)
        /*0044*/ 	.word	0x00000000
.L_11:


//--------------------- .nv.compat                --------------------------
	.section	.nv.compat,"",@"SHT_CUDA_COMPAT_INFO"
	.align	4
        /*0000*/ 	.byte	0x02, 0x09, 0x00, 0x00, 0x02, 0x02, 0x01, 0x00, 0x02, 0x05, 0x05, 0x00, 0x03, 0x07, 0x01, 0x01
        /*0010*/ 	.byte	0x02, 0x03, 0x00, 0x00, 0x02, 0x06, 0x01, 0x00, 0x04, 0x0b, 0x08, 0x00, 0x09, 0x00, 0x00, 0x00
        /*0020*/ 	.byte	0x00, 0x00, 0x00, 0x00


//--------------------- .nv.info._Z17convertFp32ToFp16P6__halfPfi --------------------------
	.section	.nv.info._Z17convertFp32ToFp16P6__halfPfi,"",@"SHT_CUDA_INFO"
	.sectionflags	@""
	.align	4


	//----- nvinfo : EIATTR_CUDA_API_VERSION
	.align		4
        /*0000*/ 	.byte	0x04, 0x37
        /*0002*/ 	.short	(.L_13 - .L_12)
.L_12:
        /*0004*/ 	.word	0x00000082


	//----- nvinfo : EIATTR_KPARAM_INFO
	.align		4
.L_13:
        /*0008*/ 	.byte	0x04, 0x17
        /*000a*/ 	.short	(.L_15 - .L_14)
.L_14:
        /*000c*/ 	.word	0x00000000
        /*0010*/ 	.short	0x0002
        /*0012*/ 	.short	0x0010
        /*0014*/ 	.byte	0x00, 0xf0, 0x11, 0x00


	//----- nvinfo : EIATTR_KPARAM_INFO
	.align		4
.L_15:
        /*0018*/ 	.byte	0x04, 0x17
        /*001a*/ 	.short	(.L_17 - .L_16)
.L_16:
        /*001c*/ 	.word	0x00000000
        /*0020*/ 	.short	0x0001
        /*0022*/ 	.short	0x0008
        /*0024*/ 	.byte	0x00, 0xf5, 0x21, 0x00


	//----- nvinfo : EIATTR_KPARAM_INFO
	.align		4
.L_17:
        /*0028*/ 	.byte	0x04, 0x17
        /*002a*/ 	.short	(.L_19 - .L_18)
.L_18:
        /*002c*/ 	.word	0x00000000
        /*0030*/ 	.short	0x0000
        /*0032*/ 	.short	0x0000
        /*0034*/ 	.byte	0x00, 0xf5, 0x21, 0x00


	//----- nvinfo : EIATTR_SPARSE_MMA_MASK
	.align		4
.L_19:
        /*0038*/ 	.byte	0x03, 0x50
        /*003a*/ 	.short	0x0000


	//----- nvinfo : EIATTR_MAXREG_COUNT
	.align		4
        /*003c*/ 	.byte	0x03, 0x1b
        /*003e*/ 	.short	0x00ff


	//----- nvinfo : EIATTR_MERCURY_ISA_VERSION
	.align		4
        /*0040*/ 	.byte	0x03, 0x5f
        /*0042*/ 	.short	0x0101


	//----- nvinfo : EIATTR_VRC_CTA_INIT_COUNT
	.align		4
        /*0044*/ 	.byte	0x02, 0x4a
	.zero		1
	.zero		1


	//----- nvinfo : EIATTR_EXIT_INSTR_OFFSETS
	.align		4
        /*0048*/ 	.byte	0x04, 0x1c
        /*004a*/ 	.short	(.L_21 - .L_20)


	//   ....[0]....
.L_20:
        /*004c*/ 	.word	0x00000070


	//   ....[1]....
        /*0050*/ 	.word	0x00000100


	//----- nvinfo : EIATTR_CBANK_PARAM_SIZE
	.align		4
.L_21:
        /*0054*/ 	.byte	0x03, 0x19
        /*0056*/ 	.short	0x0014


	//----- nvinfo : EIATTR_PARAM_CBANK
	.align		4
        /*0058*/ 	.byte	0x04, 0x0a
        /*005a*/ 	.short	(.L_23 - .L_22)
	.align		4
.L_22:
        /*005c*/ 	.word	index@(.nv.constant0._Z17convertFp32ToFp16P6__halfPfi)
        /*0060*/ 	.short	0x0380
        /*0062*/ 	.short	0x0014


	//----- nvinfo : EIATTR_SW_WAR
	.align		4
.L_23:
        /*0064*/ 	.byte	0x04, 0x36
        /*0066*/ 	.short	(.L_25 - .L_24)
.L_24:
        /*0068*/ 	.word	0x00000008
.L_25:


//--------------------- .nv.info._Z12wmma_exampleP6__halfS0_Pfiiiff --------------------------
	.section	.nv.info._Z12wmma_exampleP6__halfS0_Pfiiiff,"",@"SHT_CUDA_INFO"
	.sectionflags	@""
	.align	4


	//----- nvinfo : EIATTR_CUDA_API_VERSION
	.align		4
        /*0000*/ 	.byte	0x04, 0x37
        /*0002*/ 	.short	(.L_27 - .L_26)
.L_26:
        /*0004*/ 	.word	0x00000082


	//----- nvinfo : EIATTR_KPARAM_INFO
	.align		4
.L_27:
        /*0008*/ 	.byte	0x04, 0x17
        /*000a*/ 	.short	(.L_29 - .L_28)
.L_28:
        /*000c*/ 	.word	0x00000000
        /*0010*/ 	.short	0x0007
        /*0012*/ 	.short	0x0028
        /*0014*/ 	.byte	0x00, 0xf0, 0x11, 0x00


	//----- nvinfo : EIATTR_KPARAM_INFO
	.align		4
.L_29:
        /*0018*/ 	.byte	0x04, 0x17
        /*001a*/ 	.short	(.L_31 - .L_30)
.L_30:
        /*001c*/ 	.word	0x00000000
        /*0020*/ 	.short	0x0006
        /*0022*/ 	.short	0x0024
        /*0024*/ 	.byte	0x00, 0xf0, 0x11, 0x00


	//----- nvinfo : EIATTR_KPARAM_INFO
	.align		4
.L_31:
        /*0028*/ 	.byte	0x04, 0x17
        /*002a*/ 	.short	(.L_33 - .L_32)
.L_32:
        /*002c*/ 	.word	0x00000000
        /*0030*/ 	.short	0x0005
        /*0032*/ 	.short	0x0020
        /*0034*/ 	.byte	0x00, 0xf0, 0x11, 0x00


	//----- nvinfo : EIATTR_KPARAM_INFO
	.align		4
.L_33:
        /*0038*/ 	.byte	0x04, 0x17
        /*003a*/ 	.short	(.L_35 - .L_34)
.L_34:
        /*003c*/ 	.word	0x00000000
        /*0040*/ 	.short	0x0004
        /*0042*/ 	.short	0x001c
        /*0044*/ 	.byte	0x00, 0xf0, 0x11, 0x00


	//----- nvinfo : EIATTR_KPARAM_INFO
	.align		4
.L_35:
        /*0048*/ 	.byte	0x04, 0x17
        /*004a*/ 	.short	(.L_37 - .L_36)
.L_36:
        /*004c*/ 	.word	0x00000000
        /*0050*/ 	.short	0x0003
        /*0052*/ 	.short	0x0018
        /*0054*/ 	.byte	0x00, 0xf0, 0x11, 0x00


	//----- nvinfo : EIATTR_KPARAM_INFO
	.align		4
.L_37:
        /*0058*/ 	.byte	0x04, 0x17
        /*005a*/ 	.short	(.L_39 - .L_38)
.L_38:
        /*005c*/ 	.word	0x00000000
        /*0060*/ 	.short	0x0002
        /*0062*/ 	.short	0x0010
        /*0064*/ 	.byte	0x00, 0xf5, 0x21, 0x00


	//----- nvinfo : EIATTR_KPARAM_INFO
	.align		4
.L_39:
        /*0068*/ 	.byte	0x04, 0x17
        /*006a*/ 	.short	(.L_41 - .L_40)
.L_40:
        /*006c*/ 	.word	0x00000000
        /*0070*/ 	.short	0x0001
        /*0072*/ 	.short	0x0008
        /*0074*/ 	.byte	0x00, 0xf5, 0x21, 0x00


	//----- nvinfo : EIATTR_KPARAM_INFO
	.align		4
.L_41:
        /*0078*/ 	.byte	0x04, 0x17
        /*007a*/ 	.short	(.L_43 - .L_42)
.L_42:
        /*007c*/ 	.word	0x00000000
        /*0080*/ 	.short	0x0000
        /*0082*/ 	.short	0x0000
        /*0084*/ 	.byte	0x00, 0xf5, 0x21, 0x00


	//----- nvinfo : EIATTR_SPARSE_MMA_MASK
	.align		4
.L_43:
        /*0088*/ 	.byte	0x03, 0x50
        /*008a*/ 	.short	0x0000


	//----- nvinfo : EIATTR_WMMA_USED
	.align		4
        /*008c*/ 	.byte	0x01, 0x2b
	.zero		2


	//----- nvinfo : EIATTR_MAXREG_COUNT
	.align		4
        /*0090*/ 	.byte	0x03, 0x1b
        /*0092*/ 	.short	0x00ff


	//----- nvinfo : EIATTR_MERCURY_ISA_VERSION
	.align		4
        /*0094*/ 	.byte	0x03, 0x5f
        /*0096*/ 	.short	0x0101


	//----- nvinfo : EIATTR_VRC_CTA_INIT_COUNT
	.align		4
        /*0098*/ 	.byte	0x02, 0x4a
	.zero		1
	.zero		1


	//----- nvinfo : EIATTR_EXIT_INSTR_OFFSETS
	.align		4
        /*009c*/ 	.byte	0x04, 0x1c
        /*009e*/ 	.short	(.L_45 - .L_44)


	//   ....[0]....
.L_44:
        /*00a0*/ 	.word	0x00001160


	//   ....[1]....
        /*00a4*/ 	.word	0x000014f0


	//----- nvinfo : EIATTR_CRS_STACK_SIZE
	.align		4
.L_45:
        /*00a8*/ 	.byte	0x04, 0x1e
        /*00aa*/ 	.short	(.L_47 - .L_46)
.L_46:
        /*00ac*/ 	.word	0x00000000


	//----- nvinfo : EIATTR_CBANK_PARAM_SIZE
	.align		4
.L_47:
        /*00b0*/ 	.byte	0x03, 0x19
        /*00b2*/ 	.short	0x002c


	//----- nvinfo : EIATTR_PARAM_CBANK
	.align		4
        /*00b4*/ 	.byte	0x04, 0x0a
        /*00b6*/ 	.short	(.L_49 - .L_48)
	.align		4
.L_48:
        /*00b8*/ 	.word	index@(.nv.constant0._Z12wmma_exampleP6__halfS0_Pfiiiff)
        /*00bc*/ 	.short	0x0380
        /*00be*/ 	.short	0x002c


	//----- nvinfo : EIATTR_SW_WAR
	.align		4
.L_49:
        /*00c0*/ 	.byte	0x04, 0x36
        /*00c2*/ 	.short	(.L_51 - .L_50)
.L_50:
        /*00c4*/ 	.word	0x00000008
.L_51:


//--------------------- .nv.callgraph             --------------------------
	.section	.nv.callgraph,"",@"SHT_CUDA_CALLGRAPH"
	.align	4
	.sectionentsize	8
	.align		4
        /*0000*/ 	.word	0x00000000
	.align		4
        /*0004*/ 	.word	0xffffffff
	.align		4
        /*0008*/ 	.word	0x00000000
	.align		4
        /*000c*/ 	.word	0xfffffffe
	.align		4
        /*0010*/ 	.word	0x00000000
	.align		4
        /*0014*/ 	.word	0xfffffffd
	.align		4
        /*0018*/ 	.word	0x00000000
	.align		4
        /*001c*/ 	.word	0xfffffffc


//--------------------- .text._Z17convertFp32ToFp16P6__halfPfi --------------------------
	.section	.text._Z17convertFp32ToFp16P6__halfPfi,"ax",@progbits
	.align	128
        .global         _Z17convertFp32ToFp16P6__halfPfi
        .type           _Z17convertFp32ToFp16P6__halfPfi,@function
        .size           _Z17convertFp32ToFp16P6__halfPfi,(.L_x_12 - _Z17convertFp32ToFp16P6__halfPfi)
        .other          _Z17convertFp32ToFp16P6__halfPfi,@"STO_CUDA_ENTRY STV_DEFAULT"
_Z17convertFp32ToFp16P6__halfPfi:
.text._Z17convertFp32ToFp16P6__halfPfi:
[----:B------:R-:W-:Y:S01]  /*0000*/  LDC R1, c[0x0][0x37c] ;  /* 0x0000df00ff017b82 */ /* 0x000fe20000000800 */
[----:B------:R-:W0:Y:S01]  /*0010*/  S2R R7, SR_CTAID.X ;  /* 0x0000000000077919 */ /* 0x000e220000002500 */
[----:B------:R-:W0:Y:S01]  /*0020*/  LDCU UR4, c[0x0][0x360] ;  /* 0x00006c00ff0477ac */ /* 0x000e220008000800 */
[----:B------:R-:W0:Y:S01]  /*0030*/  S2R R0, SR_TID.X ;  /* 0x0000000000007919 */ /* 0x000e220000002100 */
[----:B------:R-:W1:Y:S01]  /*0040*/  LDCU UR5, c[0x0][0x390] ;  /* 0x00007200ff0577ac */ /* 0x000e620008000800 */
[----:B0-----:R-:W-:-:S05]  /*0050*/  IMAD R7, R7, UR4, R0 ;  /* 0x0000000407077c24 */ /* 0x001fca000f8e0200 */
[----:B-1----:R-:W-:-:S13]  /*0060*/  ISETP.GE.AND P0, PT, R7, UR5, PT ;  /* 0x0000000507007c0c */ /* 0x002fda000bf06270 */
[----:B------:R-:W-:Y:S05]  /*0070*/  @P0 EXIT ;  /* 0x000000000000094d */ /* 0x000fea0003800000 */
[----:B------:R-:W0:Y:S01]  /*0080*/  LDC.64 R4, c[0x0][0x388] ;  /* 0x0000e200ff047b82 */ /* 0x000e220000000a00 */
[----:B------:R-:W1:Y:S07]  /*0090*/  LDCU.64 UR4, c[0x0][0x358] ;  /* 0x00006b00ff0477ac */ /* 0x000e6e0008000a00 */
[----:B------:R-:W2:Y:S01]  /*00a0*/  LDC.64 R2, c[0x0][0x380] ;  /* 0x0000e000ff027b82 */ /* 0x000ea20000000a00 */
[----:B0-----:R-:W-:-:S06]  /*00b0*/  IMAD.WIDE R4, R7, 0x4, R4 ;  /* 0x0000000407047825 */ /* 0x001fcc00078e0204 */
[----:B-1----:R-:W3:Y:S01]  /*00c0*/  LDG.E R4, desc[UR4][R4.64] ;  /* 0x0000000404047981 */ /* 0x002ee2000c1e1900 */
[----:B--2---:R-:W-:Y:S01]  /*00d0*/  IMAD.WIDE R2, R7, 0x2, R2 ;  /* 0x0000000207027825 */ /* 0x004fe200078e0202 */
[----:B---3--:R-:W-:-:S05]  /*00e0*/  F2FP.F16.F32.PACK_AB R0, RZ, R4 ;  /* 0x00000004ff00723e */ /* 0x008fca00000000ff */
[----:B------:R-:W-:Y:S01]  /*00f0*/  STG.E.U16 desc[UR4][R2.64], R0 ;  /* 0x0000000002007986 */ /* 0x000fe2000c101504 */
[----:B------:R-:W-:Y:S05]  /*0100*/  EXIT ;  /* 0x000000000000794d */ /* 0x000fea0003800000 */
.L_x_0:
[----:B------:R-:W-:-:S00]  /*0110*/  BRA `(.L_x_0) ;  /* 0xfffffffc00fc7947 */ /* 0x000fc0000383ffff */
[----:B------:R-:W-:-:S00]  /*0120*/  NOP ;  /* 0x0000000000007918 */ /* 0x000fc00000000000 */
        /* <DEDUP_REMOVED lines=13> */
.L_x_12:


//--------------------- .text._Z12wmma_exampleP6__halfS0_Pfiiiff --------------------------
	.section	.text._Z12wmma_exampleP6__halfS0_Pfiiiff,"ax",@progbits
	.align	128
        .global         _Z12wmma_exampleP6__halfS0_Pfiiiff
        .type           _Z12wmma_exampleP6__halfS0_Pfiiiff,@function
        .size           _Z12wmma_exampleP6__halfS0_Pfiiiff,(.L_x_13 - _Z12wmma_exampleP6__halfS0_Pfiiiff)
        .other          _Z12wmma_exampleP6__halfS0_Pfiiiff,@"STO_CUDA_ENTRY STV_DEFAULT"
_Z12wmma_exampleP6__halfS0_Pfiiiff:
.text._Z12wmma_exampleP6__halfS0_Pfiiiff:
[----:B------:R-:W-:Y:S01]  /*0000*/  LDC R1, c[0x0][0x37c] ;  /* 0x0000df00ff017b82 */ /* 0x000fe20000000800 */
[----:B------:R-:W0:Y:S07]  /*0010*/  S2R R0, SR_TID.X ;  /* 0x0000000000007919 */ /* 0x000e2e0000002100 */
[----:B------:R-:W0:Y:S01]  /*0020*/  S2UR UR4, SR_CTAID.Y ;  /* 0x00000000000479c3 */ /* 0x000e220000002600 */
[----:B------:R-:W1:Y:S01]  /*0030*/  LDCU UR5, c[0x0][0x3a0] ;  /* 0x00007400ff0577ac */ /* 0x000e620008000800 */
[----:B------:R-:W-:Y:S01]  /*0040*/  CS2R R4, SRZ ;  /* 0x0000000000047805 */ /* 0x000fe2000001ff00 */
[----:B------:R-:W2:Y:S01]  /*0050*/  S2R R3, SR_TID.Y ;  /* 0x0000000000037919 */ /* 0x000ea20000002200 */
[----:B------:R-:W-:-:S02]  /*0060*/  CS2R R6, SRZ ;  /* 0x0000000000067805 */ /* 0x000fc4000001ff00 */
[----:B------:R-:W-:Y:S02]  /*0070*/  CS2R R8, SRZ ;  /* 0x0000000000087805 */ /* 0x000fe4000001ff00 */
[----:B------:R-:W-:Y:S01]  /*0080*/  CS2R R10, SRZ ;  /* 0x00000000000a7805 */ /* 0x000fe2000001ff00 */
[----:B------:R-:W3:Y:S01]  /*0090*/  LDCU.64 UR6, c[0x0][0x358] ;  /* 0x00006b00ff0677ac */ /* 0x000ee20008000a00 */
[----:B------:R-:W0:Y:S08]  /*00a0*/  LDC R25, c[0x0][0x360] ;  /* 0x0000d800ff197b82 */ /* 0x000e300000000800 */
[----:B------:R-:W2:Y:S01]  /*00b0*/  LDC R24, c[0x0][0x364] ;  /* 0x0000d900ff187b82 */ /* 0x000ea20000000800 */
[----:B-1----:R-:W-:Y:S01]  /*00c0*/  UISETP.GE.AND UP0, UPT, UR5, 0x1, UPT ;  /* 0x000000010500788c */ /* 0x002fe2000bf06270 */
[----:B0-----:R-:W-:-:S05]  /*00d0*/  IMAD R25, R25, UR4, R0 ;  /* 0x0000000419197c24 */ /* 0x001fca000f8e0200 */
[----:B------:R-:W-:Y:S01]  /*00e0*/  SHF.R.U32.HI R25, RZ, 0x5, R25 ;  /* 0x00000005ff197819 */ /* 0x000fe20000011619 */
[----:B--2---:R-:W-:Y:S02]  /*00f0*/  IMAD R24, R24, UR4, R3 ;  /* 0x0000000418187c24 */ /* 0x004fe4000f8e0203 */
[----:B---3--:R-:W-:Y:S05]  /*0100*/  BRA.U !UP0, `(.L_x_1) ;  /* 0x0000001108007547 */ /* 0x008fea000b800000 */
[----:B------:R-:W0:Y:S01]  /*0110*/  LDCU.64 UR8, c[0x0][0x398] ;  /* 0x00007300ff0877ac */ /* 0x000e220008000a00 */
[----:B------:R-:W-:Y:S01]  /*0120*/  IMAD.SHL.U32 R2, R24, 0x10, RZ ;  /* 0x0000001018027824 */ /* 0x000fe200078e00ff */
[----:B------:R-:W-:Y:S01]  /*0130*/  CS2R R10, SRZ ;  /* 0x00000000000a7805 */ /* 0x000fe2000001ff00 */
[----:B------:R-:W-:Y:S01]  /*0140*/  IMAD.SHL.U32 R0, R25, 0x10, RZ ;  /* 0x0000001019007824 */ /* 0x000fe200078e00ff */
[----:B------:R-:W-:Y:S01]  /*0150*/  UISETP.GE.U32.AND UP0, UPT, UR5, 0x31, UPT ;  /* 0x000000310500788c */ /* 0x000fe2000bf06070 */
[----:B------:R-:W-:Y:S01]  /*0160*/  IMAD.MOV.U32 R19, RZ, RZ, RZ ;  /* 0x000000ffff137224 */ /* 0x000fe200078e00ff */
[----:B------:R-:W-:Y:S01]  /*0170*/  UIADD3 UR4, UPT, UPT, UR5, -0x1, URZ ;  /* 0xffffffff05047890 */ /* 0x000fe2000fffe0ff */
[----:B------:R-:W-:Y:S02]  /*0180*/  CS2R R8, SRZ ;  /* 0x0000000000087805 */ /* 0x000fe4000001ff00 */
[----:B------:R-:W-:Y:S02]  /*0190*/  CS2R R6, SRZ ;  /* 0x0000000000067805 */ /* 0x000fe4000001ff00 */
[----:B------:R-:W-:Y:S01]  /*01a0*/  CS2R R4, SRZ ;  /* 0x0000000000047805 */ /* 0x000fe2000001ff00 */
[----:B------:R-:W1:Y:S01]  /*01b0*/  LDCU.64 UR10, c[0x0][0x380] ;  /* 0x00007000ff0a77ac */ /* 0x000e620008000a00 */
[----:B------:R-:W-:Y:S01]  /*01c0*/  ULEA.HI UR4, UR4, 0x1, URZ, 0x1c ;  /* 0x0000000104047891 */ /* 0x000fe2000f8fe0ff */
[----:B0-----:R-:W-:Y:S01]  /*01d0*/  IMAD.U32 R13, RZ, RZ, UR8 ;  /* 0x00000008ff0d7e24 */ /* 0x001fe2000f8e00ff */
[----:B------:R-:W-:-:S04]  /*01e0*/  ISETP.GE.AND P0, PT, R2, UR9, PT ;  /* 0x0000000902007c0c */ /* 0x000fc8000bf06270 */
[----:B------:R-:W-:Y:S01]  /*01f0*/  ISETP.LT.AND P0, PT, R0, R13, !P0 ;  /* 0x0000000d0000720c */ /* 0x000fe20004701270 */
[----:B------:R-:W-:Y:S01]  /*0200*/  IMAD R0, R2, UR5, RZ ;  /* 0x0000000502007c24 */ /* 0x000fe2000f8e02ff */
[----:B------:R-:W-:Y:S11]  /*0210*/  BRA.U !UP0, `(.L_x_2) ;  /* 0x0000000908cc7547 */ /* 0x000ff6000b800000 */
[----:B------:R-:W-:Y:S01]  /*0220*/  ULOP3.LUT UR4, UR4, 0x1ffffffc, URZ, 0xc0, !UPT ;  /* 0x1ffffffc04047892 */ /* 0x000fe2000f8ec0ff */
[----:B------:R-:W-:Y:S01]  /*0230*/  BSSY.RECONVERGENT B0, `(.L_x_2) ;  /* 0x00000b1000007945 */ /* 0x000fe20003800200 */
[C---:B------:R-:W-:Y:S01]  /*0240*/  IMAD R18, R13.reuse, 0x30, RZ ;  /* 0x000000300d127824 */ /* 0x040fe200078e02ff */
[----:B------:R-:W-:Y:S01]  /*0250*/  MOV R11, RZ ;  /* 0x000000ff000b7202 */ /* 0x000fe20000000f00 */
[----:B------:R-:W-:Y:S01]  /*0260*/  UIADD3 UR4, UPT, UPT, -UR4, URZ, URZ ;  /* 0x000000ff04047290 */ /* 0x000fe2000fffe1ff */
[C---:B------:R-:W-:Y:S01]  /*0270*/  IMAD.SHL.U32 R2, R13.reuse, 0x20, RZ ;  /* 0x000000200d027824 */ /* 0x040fe200078e00ff */
[----:B------:R-:W0:Y:S01]  /*0280*/  LDCU UR12, c[0x0][0x398] ;  /* 0x00007300ff0c77ac */ /* 0x000e220008000800 */
[----:B------:R-:W-:Y:S02]  /*0290*/  IMAD.SHL.U32 R3, R13, 0x10, RZ ;  /* 0x000000100d037824 */ /* 0x000fe400078e00ff */
[----:B------:R-:W-:Y:S01]  /*02a0*/  IMAD.MOV.U32 R16, RZ, RZ, RZ ;  /* 0x000000ffff107224 */ /* 0x000fe200078e00ff */
[----:B------:R-:W2:Y:S01]  /*02b0*/  LDCU.64 UR8, c[0x0][0x380] ;  /* 0x00007000ff0877ac */ /* 0x000ea20008000a00 */
[----:B------:R-:W-:-:S02]  /*02c0*/  IMAD.MOV.U32 R19, RZ, RZ, RZ ;  /* 0x000000ffff137224 */ /* 0x000fc400078e00ff */
[----:B------:R-:W-:-:S07]  /*02d0*/  IMAD.U32 R17, RZ, RZ, UR4 ;  /* 0x00000004ff117e24 */ /* 0x000fce000f8e00ff */
.L_x_7:
[----:B------:R-:W-:Y:S05]  /*02e0*/  @!P0 BRA `(.L_x_3) ;  /* 0x00000000009c8947 */ /* 0x000fea0003800000 */
[----:B------:R-:W3:Y:S01]  /*02f0*/  S2R R22, SR_LANEID ;  /* 0x0000000000167919 */ /* 0x000ee20000000000 */
[----:B------:R-:W4:Y:S01]  /*0300*/  LDC R27, c[0x0][0x398] ;  /* 0x0000e600ff1b7b82 */ /* 0x000f220000000800 */
[----:B------:R-:W-:Y:S02]  /*0310*/  IMAD.SHL.U32 R13, R25, 0x10, RZ ;  /* 0x00000010190d7824 */ /* 0x000fe400078e00ff */
[----:B------:R-:W-:-:S03]  /*0320*/  IMAD.MOV.U32 R23, RZ, RZ, RZ ;  /* 0x000000ffff177224 */ /* 0x000fc600078e00ff */
[----:B------:R-:W-:Y:S02]  /*0330*/  IADD3 R20, P1, PT, R13, R16, RZ ;  /* 0x000000100d147210 */ /* 0x000fe40007f3e0ff */
[----:B------:R-:W5:Y:S02]  /*0340*/  LDC R21, c[0x0][0x3a0] ;  /* 0x0000e800ff157b82 */ /* 0x000f640000000800 */
[----:B------:R-:W-:Y:S02]  /*0350*/  LEA.HI.X.SX32 R13, R16, RZ, 0x1, P1 ;  /* 0x000000ff100d7211 */ /* 0x000fe400008f0eff */
[----:B--2---:R-:W-:-:S04]  /*0360*/  LEA R15, P1, R20, UR8, 0x1 ;  /* 0x00000008140f7c11 */ /* 0x004fc8000f8208ff */
[----:B------:R-:W-:Y:S02]  /*0370*/  LEA.HI.X R20, R20, UR9, R13, 0x1, P1 ;  /* 0x0000000914147c11 */ /* 0x000fe400088f0c0d */
[----:B----4-:R-:W-:Y:S02]  /*0380*/  SHF.R.U32.HI R12, RZ, 0x1, R27 ;  /* 0x00000001ff0c7819 */ /* 0x010fe4000001161b */
[----:B---3--:R-:W-:Y:S02]  /*0390*/  SHF.R.U32.HI R29, RZ, 0x2, R22 ;  /* 0x00000002ff1d7819 */ /* 0x008fe40000011616 */
[----:B------:R-:W-:-:S05]  /*03a0*/  LOP3.LUT R22, R22, 0x3, RZ, 0xc0, !PT ;  /* 0x0000000316167812 */ /* 0x000fca00078ec0ff */
[----:B------:R-:W-:-:S03]  /*03b0*/  IMAD.WIDE.U32 R12, R29, R12, R22 ;  /* 0x0000000c1d0c7225 */ /* 0x000fc600078e0016 */
[----:B------:R-:W-:-:S04]  /*03c0*/  LEA R14, P1, R12, R15, 0x2 ;  /* 0x0000000f0c0e7211 */ /* 0x000fc800078210ff */
[----:B------:R-:W-:Y:S02]  /*03d0*/  LEA.HI.X R15, R12, R20, R13, 0x2, P1 ;  /* 0x000000140c0f7211 */ /* 0x000fe400008f140d */
[----:B-----5:R-:W-:Y:S01]  /*03e0*/  SHF.R.U32.HI R12, RZ, 0x1, R21 ;  /* 0x00000001ff0c7819 */ /* 0x020fe20000011615 */
[----:B------:R-:W-:-:S04]  /*03f0*/  IMAD.WIDE.U32 R26, R27, 0x10, R14 ;  /* 0x000000101b1a7825 */ /* 0x000fc800078e000e */
[----:B------:R-:W-:Y:S02]  /*0400*/  IMAD.WIDE.U32 R12, R29, R12, R22 ;  /* 0x0000000c1d0c7225 */ /* 0x000fe400078e0016 */
[----:B------:R-:W2:Y:S02]  /*0410*/  LDC.64 R22, c[0x0][0x388] ;  /* 0x0000e200ff167b82 */ /* 0x000ea40000000a00 */
[----:B--2---:R-:W-:-:S03]  /*0420*/  IMAD.WIDE.U32 R22, R0, 0x2, R22 ;  /* 0x0000000200167825 */ /* 0x004fc600078e0016 */
[----:B------:R-:W-:-:S04]  /*0430*/  LEA R28, P1, R12, R22, 0x2 ;  /* 0x000000160c1c7211 */ /* 0x000fc800078210ff */
[----:B------:R-:W-:Y:S02]  /*0440*/  LEA.HI.X R29, R12, R23, R13, 0x2, P1 ;  /* 0x000000170c1d7211 */ /* 0x000fe400008f140d */
[----:B------:R-:W2:Y:S04]  /*0450*/  LDG.E R12, desc[UR6][R14.64] ;  /* 0x000000060e0c7981 */ /* 0x000ea8000c1e1900 */
[----:B------:R-:W3:Y:S04]  /*0460*/  LDG.E R13, desc[UR6][R14.64+0x10] ;  /* 0x000010060e0d7981 */ /* 0x000ee8000c1e1900 */
[----:B------:R-:W4:Y:S04]  /*0470*/  LDG.E R20, desc[UR6][R28.64] ;  /* 0x000000061c147981 */ /* 0x000f28000c1e1900 */
[----:B------:R-:W5:Y:S04]  /*0480*/  LDG.E R14, desc[UR6][R26.64] ;  /* 0x000000061a0e7981 */ /* 0x000f68000c1e1900 */
[----:B------:R0:W4:Y:S02]  /*0490*/  LDG.E R15, desc[UR6][R26.64+0x10] ;  /* 0x000010061a0f7981 */ /* 0x000124000c1e1900 */
[----:B0-----:R-:W-:-:S02]  /*04a0*/  IMAD.WIDE.U32 R26, R21, 0x10, R28 ;  /* 0x00000010151a7825 */ /* 0x001fc400078e001c */
[----:B------:R-:W4:Y:S04]  /*04b0*/  LDG.E R21, desc[UR6][R28.64+0x10] ;  /* 0x000010061c157981 */ /* 0x000f28000c1e1900 */
[----:B------:R-:W4:Y:S04]  /*04c0*/  LDG.E R22, desc[UR6][R26.64] ;  /* 0x000000061a167981 */ /* 0x000f28000c1e1900 */
[----:B------:R-:W4:Y:S01]  /*04d0*/  LDG.E R23, desc[UR6][R26.64+0x10] ;  /* 0x000010061a177981 */ /* 0x000f22000c1e1900 */
[----:B------:R-:W-:Y:S05]  /*04e0*/  WARPSYNC.ALL ;  /* 0x0000000000007948 */ /* 0x000fea0003800000 */
[----:B--2---:R-:W-:Y:S04]  /*04f0*/  MOVM.16.MT88 R12, R12 ;  /* 0x000000000c0c723a */ /* 0x004fe80000000000 */
[----:B---3--:R-:W-:Y:S04]  /*0500*/  MOVM.16.MT88 R13, R13 ;  /* 0x000000000d0d723a */ /* 0x008fe80000000000 */
[----:B-----5:R-:W-:Y:S04]  /*0510*/  MOVM.16.MT88 R14, R14 ;  /* 0x000000000e0e723a */ /* 0x020fe80000000000 */
[----:B----4-:R-:W0:Y:S02]  /*0520*/  MOVM.16.MT88 R15, R15 ;  /* 0x000000000f0f723a */ /* 0x010e240000000000 */
[C---:B0-----:R-:W-:Y:S08]  /*0530*/  HMMA.16816.F32 R4, R12.reuse, R20, R4 ;  /* 0x000000140c04723c */ /* 0x041ff00000001804 */
[----:B------:R-:W-:-:S15]  /*0540*/  HMMA.16816.F32 R8, R12, R22, R8 ;  /* 0x000000160c08723c */ /* 0x000fde0000001808 */
[----:B------:R-:W-:-:S05]  /*0550*/  NOP ;  /* 0x0000000000007918 */ /* 0x000fca0000000000 */
.L_x_3:
[----:B------:R-:W3:Y:S02]  /*0560*/  LDC.64 R22, c[0x0][0x388] ;  /* 0x0000e200ff167b82 */ /* 0x000ee40000000a00 */
[----:B---3--:R-:W-:Y:S01]  /*0570*/  IMAD.WIDE.U32 R22, R0, 0x2, R22 ;  /* 0x0000000200167825 */ /* 0x008fe200078e0016 */
[----:B------:R-:W-:Y:S06]  /*0580*/  @!P0 BRA `(.L_x_4) ;  /* 0x0000000000948947 */ /* 0x000fec0003800000 */
[----:B------:R-:W3:Y:S01]  /*0590*/  S2R R20, SR_LANEID ;  /* 0x0000000000147919 */ /* 0x000ee20000000000 */
[----:B------:R-:W4:Y:S01]  /*05a0*/  LDC R29, c[0x0][0x398] ;  /* 0x0000e600ff1d7b82 */ /* 0x000f220000000800 */
[----:B------:R-:W-:Y:S02]  /*05b0*/  IMAD.SHL.U32 R12, R25, 0x10, RZ ;  /* 0x00000010190c7824 */ /* 0x000fe400078e00ff */
[----:B------:R-:W-:-:S03]  /*05c0*/  IMAD.MOV.U32 R21, RZ, RZ, RZ ;  /* 0x000000ffff157224 */ /* 0x000fc600078e00ff */
[----:B------:R-:W-:-:S04]  /*05d0*/  IADD3 R27, P1, PT, R12, R3, RZ ;  /* 0x000000030c1b7210 */ /* 0x000fc80007f3e0ff */
        /* <DEDUP_REMOVED lines=9> */
[----:B------:R-:W2:Y:S01]  /*0670*/  LDC R27, c[0x0][0x3a0] ;  /* 0x0000e800ff1b7b82 */ /* 0x000ea20000000800 */
[----:B------:R-:W-:Y:S02]  /*0680*/  IMAD.WIDE.U32 R28, R29, 0x10, R14 ;  /* 0x000000101d1c7825 */ /* 0x000fe400078e000e */
[----:B------:R-:W3:Y:S01]  /*0690*/  LDG.E R12, desc[UR6][R14.64] ;  /* 0x000000060e0c7981 */ /* 0x000ee2000c1e1900 */
[----:B--2---:R-:W-:-:S05]  /*06a0*/  SHF.R.U32.HI R13, RZ, 0x1, R27 ;  /* 0x00000001ff0d7819 */ /* 0x004fca000001161b */
[----:B------:R-:W-:Y:S02]  /*06b0*/  IMAD.WIDE.U32 R20, R26, R13, R20 ;  /* 0x0000000d1a147225 */ /* 0x000fe400078e0014 */
[----:B------:R-:W2:Y:S04]  /*06c0*/  LDG.E R13, desc[UR6][R14.64+0x10] ;  /* 0x000010060e0d7981 */ /* 0x000ea8000c1e1900 */
[----:B------:R-:W4:Y:S04]  /*06d0*/  LDG.E R14, desc[UR6][R28.64] ;  /* 0x000000061c0e7981 */ /* 0x000f28000c1e1900 */
[----:B------:R5:W4:Y:S02]  /*06e0*/  LDG.E R15, desc[UR6][R28.64+0x10] ;  /* 0x000010061c0f7981 */ /* 0x000b24000c1e1900 */
[----:B-----5:R-:W-:-:S04]  /*06f0*/  LEA R28, P1, R20, R22, 0x2 ;  /* 0x00000016141c7211 */ /* 0x020fc800078210ff */
[----:B------:R-:W-:-:S05]  /*0700*/  LEA.HI.X R29, R20, R23, R21, 0x2, P1 ;  /* 0x00000017141d7211 */ /* 0x000fca00008f1415 */
[----:B------:R-:W5:Y:S04]  /*0710*/  LDG.E R20, desc[UR6][R28.64+0x20] ;  /* 0x000020061c147981 */ /* 0x000f68000c1e1900 */
[----:B------:R-:W5:Y:S01]  /*0720*/  LDG.E R21, desc[UR6][R28.64+0x30] ;  /* 0x000030061c157981 */ /* 0x000f62000c1e1900 */
[----:B------:R-:W-:Y:S05]  /*0730*/  WARPSYNC.ALL ;  /* 0x0000000000007948 */ /* 0x000fea0003800000 */
[----:B------:R-:W-:Y:S01]  /*0740*/  IMAD.WIDE.U32 R26, R27, 0x10, R28 ;  /* 0x000000101b1a7825 */ /* 0x000fe200078e001c */
[----:B---3--:R-:W-:Y:S04]  /*0750*/  MOVM.16.MT88 R12, R12 ;  /* 0x000000000c0c723a */ /* 0x008fe80000000000 */
[----:B--2---:R-:W-:Y:S04]  /*0760*/  MOVM.16.MT88 R13, R13 ;  /* 0x000000000d0d723a */ /* 0x004fe80000000000 */
[----:B----4-:R-:W-:Y:S04]  /*0770*/  MOVM.16.MT88 R14, R14 ;  /* 0x000000000e0e723a */ /* 0x010fe80000000000 */
[----:B------:R-:W5:Y:S02]  /*0780*/  MOVM.16.MT88 R15, R15 ;  /* 0x000000000f0f723a */ /* 0x000f640000000000 */
[C---:B-----5:R-:W-:Y:S02]  /*0790*/  HMMA.16816.F32 R4, R12.reuse, R20, R4 ;  /* 0x000000140c04723c */ /* 0x060fe40000001804 */
[----:B------:R-:W2:Y:S04]  /*07a0*/  LDG.E R20, desc[UR6][R26.64+0x20] ;  /* 0x000020061a147981 */ /* 0x000ea8000c1e1900 */
[----:B------:R-:W2:Y:S02]  /*07b0*/  LDG.E R21, desc[UR6][R26.64+0x30] ;  /* 0x000030061a157981 */ /* 0x000ea4000c1e1900 */
[----:B--2---:R-:W-:-:S15]  /*07c0*/  HMMA.16816.F32 R8, R12, R20, R8 ;  /* 0x000000140c08723c */ /* 0x004fde0000001808 */
[----:B------:R-:W-:-:S05]  /*07d0*/  NOP ;  /* 0x0000000000007918 */ /* 0x000fca0000000000 */
.L_x_4:
[----:B------:R-:W-:Y:S05]  /*07e0*/  @!P0 BRA `(.L_x_5) ;  /* 0x0000000000948947 */ /* 0x000fea0003800000 */
[----:B------:R-:W3:Y:S01]  /*07f0*/  S2R R20, SR_LANEID ;  /* 0x0000000000147919 */ /* 0x000ee20000000000 */
[----:B------:R-:W4:Y:S01]  /*0800*/  LDC R29, c[0x0][0x398] ;  /* 0x0000e600ff1d7b82 */ /* 0x000f220000000800 */
[----:B------:R-:W-:Y:S01]  /*0810*/  IMAD.SHL.U32 R27, R25, 0x10, RZ ;  /* 0x00000010191b7824 */ /* 0x000fe200078e00ff */
[----:B------:R-:W-:-:S04]  /*0820*/  MOV R21, RZ ;  /* 0x000000ff00157202 */ /* 0x000fc80000000f00 */
        /* <DEDUP_REMOVED lines=33> */
.L_x_5:
[----:B------:R-:W-:Y:S05]  /*0a40*/  @!P0 BRA `(.L_x_6) ;  /* 0x0000000000948947 */ /* 0x000fea0003800000 */
[----:B------:R-:W3:Y:S01]  /*0a50*/  S2R R20, SR_LANEID ;  /* 0x0000000000147919 */ /* 0x000ee20000000000 */
[----:B------:R-:W4:Y:S01]  /*0a60*/  LDC R29, c[0x0][0x398] ;  /* 0x0000e600ff1d7b82 */ /* 0x000f220000000800 */
[----:B------:R-:W-:-:S07]  /*0a70*/  IMAD.MOV.U32 R21, RZ, RZ, RZ ;  /* 0x000000ffff157224 */ /* 0x000fce00078e00ff */
[----:B------:R-:W5:Y:S01]  /*0a80*/  LDC R15, c[0x0][0x3a0] ;  /* 0x0000e800ff0f7b82 */ /* 0x000f620000000800 */
[----:B----4-:R-:W-:Y:S02]  /*0a90*/  SHF.R.U32.HI R12, RZ, 0x1, R29 ;  /* 0x00000001ff0c7819 */ /* 0x010fe4000001161d */
[----:B---3--:R-:W-:Y:S02]  /*0aa0*/  SHF.R.U32.HI R27, RZ, 0x2, R20 ;  /* 0x00000002ff1b7819 */ /* 0x008fe40000011614 */
[----:B------:R-:W-:Y:S02]  /*0ab0*/  LOP3.LUT R20, R20, 0x3, RZ, 0xc0, !PT ;  /* 0x0000000314147812 */ /* 0x000fe400078ec0ff */
[----:B-----5:R-:W-:-:S03]  /*0ac0*/  SHF.R.U32.HI R14, RZ, 0x1, R15 ;  /* 0x00000001ff0e7819 */ /* 0x020fc6000001160f */
[----:B------:R-:W-:-:S04]  /*0ad0*/  IMAD.WIDE.U32 R12, R27, R12, R20 ;  /* 0x0000000c1b0c7225 */ /* 0x000fc800078e0014 */
[----:B------:R-:W-:-:S03]  /*0ae0*/  IMAD.WIDE.U32 R20, R27, R14, R20 ;  /* 0x0000000e1b147225 */ /* 0x000fc600078e0014 */
[----:B------:R-:W-:-:S04]  /*0af0*/  LEA R22, P1, R20, R22, 0x2 ;  /* 0x0000001614167211 */ /* 0x000fc800078210ff */
[----:B------:R-:W-:Y:S01]  /*0b00*/  LEA.HI.X R23, R20, R23, R21, 0x2, P1 ;  /* 0x0000001714177211 */ /* 0x000fe200008f1415 */
[----:B------:R-:W-:-:S04]  /*0b10*/  IMAD.SHL.U32 R21, R25, 0x10, RZ ;  /* 0x0000001019157824 */ /* 0x000fc800078e00ff */
[----:B------:R-:W3:Y:S01]  /*0b20*/  LDG.E R20, desc[UR6][R22.64+0x60] ;  /* 0x0000600616147981 */ /* 0x000ee2000c1e1900 */
[----:B------:R-:W-:-:S04]  /*0b30*/  IADD3 R21, P1, PT, R21, R18, RZ ;  /* 0x0000001215157210 */ /* 0x000fc80007f3e0ff */
[----:B------:R-:W-:Y:S02]  /*0b40*/  LEA.HI.X.SX32 R14, R18, RZ, 0x1, P1 ;  /* 0x000000ff120e7211 */ /* 0x000fe400008f0eff */
[----:B--2---:R-:W-:-:S04]  /*0b50*/  LEA R27, P1, R21, UR8, 0x1 ;  /* 0x00000008151b7c11 */ /* 0x004fc8000f8208ff */
[----:B------:R-:W-:Y:S02]  /*0b60*/  LEA.HI.X R21, R21, UR9, R14, 0x1, P1 ;  /* 0x0000000915157c11 */ /* 0x000fe400088f0c0e */
[----:B------:R-:W-:-:S04]  /*0b70*/  LEA R26, P1, R12, R27, 0x2 ;  /* 0x0000001b0c1a7211 */ /* 0x000fc800078210ff */
[----:B------:R-:W-:Y:S02]  /*0b80*/  LEA.HI.X R27, R12, R21, R13, 0x2, P1 ;  /* 0x000000150c1b7211 */ /* 0x000fe400008f140d */
[----:B------:R-:W3:Y:S01]  /*0b90*/  LDG.E R21, desc[UR6][R22.64+0x70] ;  /* 0x0000700616157981 */ /* 0x000ee2000c1e1900 */
[----:B------:R-:W-:-:S03]  /*0ba0*/  IMAD.WIDE.U32 R28, R29, 0x10, R26 ;  /* 0x000000101d1c7825 */ /* 0x000fc600078e001a */
[----:B------:R-:W2:Y:S04]  /*0bb0*/  LDG.E R12, desc[UR6][R26.64] ;  /* 0x000000061a0c7981 */ /* 0x000ea8000c1e1900 */
[----:B------:R4:W5:Y:S04]  /*0bc0*/  LDG.E R13, desc[UR6][R26.64+0x10] ;  /* 0x000010061a0d7981 */ /* 0x000968000c1e1900 */
[----:B------:R-:W3:Y:S01]  /*0bd0*/  LDG.E R14, desc[UR6][R28.64] ;  /* 0x000000061c0e7981 */ /* 0x000ee2000c1e1900 */
[----:B----4-:R-:W-:-:S03]  /*0be0*/  IMAD.WIDE.U32 R26, R15, 0x10, R22 ;  /* 0x000000100f1a7825 */ /* 0x010fc600078e0016 */
[----:B------:R-:W4:Y:S04]  /*0bf0*/  LDG.E R15, desc[UR6][R28.64+0x10] ;  /* 0x000010061c0f7981 */ /* 0x000f28000c1e1900 */
[----:B------:R-:W4:Y:S04]  /*0c00*/  LDG.E R22, desc[UR6][R26.64+0x60] ;  /* 0x000060061a167981 */ /* 0x000f28000c1e1900 */
[----:B------:R-:W4:Y:S01]  /*0c10*/  LDG.E R23, desc[UR6][R26.64+0x70] ;  /* 0x000070061a177981 */ /* 0x000f22000c1e1900 */
[----:B------:R-:W-:Y:S05]  /*0c20*/  WARPSYNC.ALL ;  /* 0x0000000000007948 */ /* 0x000fea0003800000 */
[----:B--2---:R-:W-:Y:S04]  /*0c30*/  MOVM.16.MT88 R12, R12 ;  /* 0x000000000c0c723a */ /* 0x004fe80000000000 */
[----:B-----5:R-:W-:Y:S04]  /*0c40*/  MOVM.16.MT88 R13, R13 ;  /* 0x000000000d0d723a */ /* 0x020fe80000000000 */
[----:B---3--:R-:W-:Y:S04]  /*0c50*/  MOVM.16.MT88 R14, R14 ;  /* 0x000000000e0e723a */ /* 0x008fe80000000000 */
[----:B----4-:R-:W2:Y:S02]  /*0c60*/  MOVM.16.MT88 R15, R15 ;  /* 0x000000000f0f723a */ /* 0x010ea40000000000 */
[C---:B--2---:R-:W-:Y:S08]  /*0c70*/  HMMA.16816.F32 R4, R12.reuse, R20, R4 ;  /* 0x000000140c04723c */ /* 0x044ff00000001804 */
[----:B------:R-:W-:-:S15]  /*0c80*/  HMMA.16816.F32 R8, R12, R22, R8 ;  /* 0x000000160c08723c */ /* 0x000fde0000001808 */
[----:B------:R-:W-:-:S05]  /*0c90*/  NOP ;  /* 0x0000000000007918 */ /* 0x000fca0000000000 */
.L_x_6:
[----:B------:R-:W-:Y:S02]  /*0ca0*/  VIADD R17, R17, 0x4 ;  /* 0x0000000411117836 */ /* 0x000fe40000000000 */
[----:B0-----:R-:W-:Y:S02]  /*0cb0*/  IMAD.U32 R13, RZ, RZ, UR12 ;  /* 0x0000000cff0d7e24 */ /* 0x001fe4000f8e00ff */
[----:B------:R-:W-:Y:S01]  /*0cc0*/  VIADD R19, R19, 0x40 ;  /* 0x0000004013137836 */ /* 0x000fe20000000000 */
[----:B------:R-:W-:Y:S01]  /*0cd0*/  ISETP.NE.AND P1, PT, R17, RZ, PT ;  /* 0x000000ff1100720c */ /* 0x000fe20003f25270 */
[----:B------:R-:W-:Y:S01]  /*0ce0*/  VIADD R0, R0, 0x40 ;  /* 0x0000004000007836 */ /* 0x000fe20000000000 */
[C---:B------:R-:W-:Y:S01]  /*0cf0*/  LEA R18, R13.reuse, R18, 0x6 ;  /* 0x000000120d127211 */ /* 0x040fe200078e30ff */
[C---:B------:R-:W-:Y:S02]  /*0d00*/  IMAD R2, R13.reuse, 0x40, R2 ;  /* 0x000000400d027824 */ /* 0x040fe400078e0202 */
[----:B------:R-:W-:-:S02]  /*0d10*/  IMAD R3, R13, 0x40, R3 ;  /* 0x000000400d037824 */ /* 0x000fc400078e0203 */
[----:B------:R-:W-:-:S06]  /*0d20*/  IMAD R16, R13, 0x40, R16 ;  /* 0x000000400d107824 */ /* 0x000fcc00078e0210 */
[----:B------:R-:W-:Y:S05]  /*0d30*/  @P1 BRA `(.L_x_7) ;  /* 0xfffffff400681947 */ /* 0x000fea000383ffff */
[----:B-12---:R-:W-:Y:S05]  /*0d40*/  BSYNC.RECONVERGENT B0 ;  /* 0x0000000000007941 */ /* 0x006fea0003800200 */
.L_x_2:
[----:B------:R-:W0:Y:S01]  /*0d50*/  LDCU UR5, c[0x0][0x3a0] ;  /* 0x00007400ff0577ac */ /* 0x000e220008000800 */
[----:B------:R-:W-:Y:S01]  /*0d60*/  BSSY.RECONVERGENT B0, `(.L_x_1) ;  /* 0x000003a000007945 */ /* 0x000fe20003800200 */
[----:B0-----:R-:W-:-:S04]  /*0d70*/  UIADD3 UR4, UPT, UPT, UR5, -0x1, URZ ;  /* 0xffffffff05047890 */ /* 0x001fc8000fffe0ff */
[----:B------:R-:W-:-:S04]  /*0d80*/  ULEA.HI UR4, UR4, 0x1, URZ, 0x1c ;  /* 0x0000000104047891 */ /* 0x000fc8000f8fe0ff */
[----:B------:R-:W-:-:S04]  /*0d90*/  ULOP3.LUT UR4, UR4, 0x3, URZ, 0xc0, !UPT ;  /* 0x0000000304047892 */ /* 0x000fc8000f8ec0ff */
[----:B------:R-:W-:-:S09]  /*0da0*/  UISETP.NE.AND UP0, UPT, UR4, URZ, UPT ;  /* 0x000000ff0400728c */ /* 0x000fd2000bf05270 */
[----:B------:R-:W-:Y:S05]  /*0db0*/  BRA.U !UP0, `(.L_x_8) ;  /* 0x0000000108d07547 */ /* 0x000fea000b800000 */
[----:B------:R-:W-:Y:S01]  /*0dc0*/  IMAD.SHL.U32 R0, R24, 0x10, RZ ;  /* 0x0000001018007824 */ /* 0x000fe200078e00ff */
[----:B------:R-:W-:Y:S01]  /*0dd0*/  UIADD3 UR4, UPT, UPT, -UR4, URZ, URZ ;  /* 0x000000ff04047290 */ /* 0x000fe2000fffe1ff */
[----:B------:R-:W-:Y:S02]  /*0de0*/  IMAD R2, R19, R13, RZ ;  /* 0x0000000d13027224 */ /* 0x000fe400078e02ff */
[----:B------:R-:W-:-:S03]  /*0df0*/  IMAD R12, R0, UR5, RZ ;  /* 0x00000005000c7c24 */ /* 0x000fc6000f8e02ff */
[----:B------:R-:W-:Y:S02]  /*0e00*/  IMAD.U32 R0, RZ, RZ, UR4 ;  /* 0x00000004ff007e24 */ /* 0x000fe4000f8e00ff */
[----:B------:R-:W-:-:S07]  /*0e10*/  IMAD.IADD R19, R12, 0x1, R19 ;  /* 0x000000010c137824 */ /* 0x000fce00078e0213 */
.L_x_10:
[----:B------:R-:W-:Y:S05]  /*0e20*/  @!P0 BRA `(.L_x_9) ;  /* 0x00000000009c8947 */ /* 0x000fea0003800000 */
[----:B------:R-:W0:Y:S01]  /*0e30*/  S2R R16, SR_LANEID ;  /* 0x0000000000107919 */ /* 0x000e220000000000 */
[----:B------:R-:W2:Y:S01]  /*0e40*/  LDC R29, c[0x0][0x398] ;  /* 0x0000e600ff1d7b82 */ /* 0x000ea20000000800 */
[----:B------:R-:W-:Y:S01]  /*0e50*/  SHF.L.U32 R27, R25, 0x4, RZ ;  /* 0x00000004191b7819 */ /* 0x000fe200000006ff */
[----:B------:R-:W-:-:S03]  /*0e60*/  IMAD.MOV.U32 R17, RZ, RZ, RZ ;  /* 0x000000ffff117224 */ /* 0x000fc600078e00ff */
[----:B------:R-:W-:-:S03]  /*0e70*/  IADD3 R27, P1, PT, R27, R2, RZ ;  /* 0x000000021b1b7210 */ /* 0x000fc60007f3e0ff */
[----:B------:R-:W3:Y:S01]  /*0e80*/  LDC R23, c[0x0][0x3a0] ;  /* 0x0000e800ff177b82 */ /* 0x000ee20000000800 */
[----:B------:R-:W-:Y:S02]  /*0e90*/  LEA.HI.X.SX32 R14, R2, RZ, 0x1, P1 ;  /* 0x000000ff020e7211 */ /* 0x000fe400008f0eff */
[----:B-1----:R-:W-:-:S04]  /*0ea0*/  LEA R15, P1, R27, UR10, 0x1 ;  /* 0x0000000a1b0f7c11 */ /* 0x002fc8000f8208ff */
[----:B------:R-:W-:Y:S01]  /*0eb0*/  LEA.HI.X R27, R27, UR11, R14, 0x1, P1 ;  /* 0x0000000b1b1b7c11 */ /* 0x000fe200088f0c0e */
[----:B------:R-:W1:Y:S01]  /*0ec0*/  LDC.64 R20, c[0x0][0x388] ;  /* 0x0000e200ff147b82 */ /* 0x000e620000000a00 */
[----:B--2---:R-:W-:Y:S02]  /*0ed0*/  SHF.R.U32.HI R12, RZ, 0x1, R29 ;  /* 0x00000001ff0c7819 */ /* 0x004fe4000001161d */
[----:B0-----:R-:W-:Y:S02]  /*0ee0*/  SHF.R.U32.HI R3, RZ, 0x2, R16 ;  /* 0x00000002ff037819 */ /* 0x001fe40000011610 */
[----:B------:R-:W-:-:S05]  /*0ef0*/  LOP3.LUT R16, R16, 0x3, RZ, 0xc0, !PT ;  /* 0x0000000310107812 */ /* 0x000fca00078ec0ff */
[----:B------:R-:W-:-:S03]  /*0f00*/  IMAD.WIDE.U32 R12, R3, R12, R16 ;  /* 0x0000000c030c7225 */ /* 0x000fc600078e0010 */
[----:B------:R-:W-:-:S04]  /*0f10*/  LEA R14, P1, R12, R15, 0x2 ;  /* 0x0000000f0c0e7211 */ /* 0x000fc800078210ff */
[----:B------:R-:W-:-:S03]  /*0f20*/  LEA.HI.X R15, R12, R27, R13, 0x2, P1 ;  /* 0x0000001b0c0f7211 */ /* 0x000fc600008f140d */
[----:B------:R-:W-:Y:S02]  /*0f30*/  IMAD.WIDE.U32 R28, R29, 0x10, R14 ;  /* 0x000000101d1c7825 */ /* 0x000fe400078e000e */
[----:B------:R-:W2:Y:S01]  /*0f40*/  LDG.E R12, desc[UR6][R14.64] ;  /* 0x000000060e0c7981 */ /* 0x000ea2000c1e1900 */
[----:B---3--:R-:W-:-:S03]  /*0f50*/  SHF.R.U32.HI R18, RZ, 0x1, R23 ;  /* 0x00000001ff127819 */ /* 0x008fc60000011617 */
[----:B------:R-:W3:Y:S01]  /*0f60*/  LDG.E R13, desc[UR6][R14.64+0x10] ;  /* 0x000010060e0d7981 */ /* 0x000ee2000c1e1900 */
[----:B-1----:R-:W-:-:S04]  /*0f70*/  IMAD.WIDE.U32 R20, R19, 0x2, R20 ;  /* 0x0000000213147825 */ /* 0x002fc800078e0014 */
[----:B------:R-:W-:Y:S01]  /*0f80*/  IMAD.WIDE.U32 R16, R3, R18, R16 ;  /* 0x0000001203107225 */ /* 0x000fe200078e0010 */
[----:B------:R-:W4:Y:S04]  /*0f90*/  LDG.E R14, desc[UR6][R28.64] ;  /* 0x000000061c0e7981 */ /* 0x000f28000c1e1900 */
[----:B------:R-:W5:Y:S01]  /*0fa0*/  LDG.E R15, desc[UR6][R28.64+0x10] ;  /* 0x000010061c0f7981 */ /* 0x000f62000c1e1900 */
[----:B------:R-:W-:-:S04]  /*0fb0*/  LEA R26, P1, R16, R20, 0x2 ;  /* 0x00000014101a7211 */ /* 0x000fc800078210ff */
[----:B------:R-:W-:-:S03]  /*0fc0*/  LEA.HI.X R27, R16, R21, R17, 0x2, P1 ;  /* 0x00000015101b7211 */ /* 0x000fc600008f1411 */
[----:B------:R-:W-:Y:S02]  /*0fd0*/  IMAD.WIDE.U32 R22, R23, 0x10, R26 ;  /* 0x0000001017167825 */ /* 0x000fe400078e001a */
[----:B------:R-:W5:Y:S04]  /*0fe0*/  LDG.E R16, desc[UR6][R26.64] ;  /* 0x000000061a107981 */ /* 0x000f68000c1e1900 */
[----:B------:R-:W5:Y:S04]  /*0ff0*/  LDG.E R17, desc[UR6][R26.64+0x10] ;  /* 0x000010061a117981 */ /* 0x000f68000c1e1900 */
[----:B------:R-:W5:Y:S04]  /*1000*/  LDG.E R20, desc[UR6][R22.64] ;  /* 0x0000000616147981 */ /* 0x000f68000c1e1900 */
[----:B------:R-:W5:Y:S01]  /*1010*/  LDG.E R21, desc[UR6][R22.64+0x10] ;  /* 0x0000100616157981 */ /* 0x000f62000c1e1900 */
[----:B------:R-:W-:Y:S05]  /*1020*/  WARPSYNC.ALL ;  /* 0x0000000000007948 */ /* 0x000fea0003800000 */
[----:B--2---:R-:W-:Y:S04]  /*1030*/  MOVM.16.MT88 R12, R12 ;  /* 0x000000000c0c723a */ /* 0x004fe80000000000 */
[----:B---3--:R-:W-:Y:S04]  /*1040*/  MOVM.16.MT88 R13, R13 ;  /* 0x000000000d0d723a */ /* 0x008fe80000000000 */
[----:B----4-:R-:W-:Y:S04]  /*1050*/  MOVM.16.MT88 R14, R14 ;  /* 0x000000000e0e723a */ /* 0x010fe80000000000 */
[----:B-----5:R-:W0:Y:S02]  /*1060*/  MOVM.16.MT88 R15, R15 ;  /* 0x000000000f0f723a */ /* 0x020e240000000000 */
[C---:B0-----:R-:W-:Y:S08]  /*1070*/  HMMA.16816.F32 R4, R12.reuse, R16, R4 ;  /* 0x000000100c04723c */ /* 0x041ff00000001804 */
[----:B------:R-:W-:-:S15]  /*1080*/  HMMA.16816.F32 R8, R12, R20, R8 ;  /* 0x000000140c08723c */ /* 0x000fde0000001808 */
[----:B------:R-:W-:-:S05]  /*1090*/  NOP ;  /* 0x0000000000007918 */ /* 0x000fca0000000000 */
.L_x_9:
[----:B------:R-:W0:Y:S01]  /*10a0*/  LDC R3, c[0x0][0x398] ;  /* 0x0000e600ff037b82 */ /* 0x000e220000000800 */
[----:B------:R-:W-:Y:S02]  /*10b0*/  VIADD R0, R0, 0x1 ;  /* 0x0000000100007836 */ /* 0x000fe40000000000 */
[----:B------:R-:W-:-:S03]  /*10c0*/  VIADD R19, R19, 0x10 ;  /* 0x0000001013137836 */ /* 0x000fc60000000000 */
[----:B------:R-:W-:Y:S01]  /*10d0*/  ISETP.NE.AND P1, PT, R0, RZ, PT ;  /* 0x000000ff0000720c */ /* 0x000fe20003f25270 */
[----:B0-----:R-:W-:-:S12]  /*10e0*/  IMAD R2, R3, 0x10, R2 ;  /* 0x0000001003027824 */ /* 0x001fd800078e0202 */
[----:B------:R-:W-:Y:S05]  /*10f0*/  @P1 BRA `(.L_x_10) ;  /* 0xfffffffc00481947 */ /* 0x000fea000383ffff */
.L_x_8:
[----:B-1----:R-:W-:Y:S05]  /*1100*/  BSYNC.RECONVERGENT B0 ;  /* 0x0000000000007941 */ /* 0x002fea0003800200 */
.L_x_1:
[----:B------:R-:W0:Y:S01]  /*1110*/  LDC.64 R16, c[0x0][0x398] ;  /* 0x0000e600ff107b82 */ /* 0x000e220000000a00 */
[----:B------:R-:W-:Y:S02]  /*1120*/  IMAD.SHL.U32 R24, R24, 0x10, RZ ;  /* 0x0000001018187824 */ /* 0x000fe400078e00ff */
[----:B------:R-:W-:-:S03]  /*1130*/  IMAD.SHL.U32 R25, R25, 0x10, RZ ;  /* 0x0000001019197824 */ /* 0x000fc600078e00ff */
[----:B0-----:R-:W-:-:S04]  /*1140*/  ISETP.GE.AND P0, PT, R24, R17, PT ;  /* 0x000000111800720c */ /* 0x001fc80003f06270 */
[----:B------:R-:W-:-:S13]  /*1150*/  ISETP.GE.OR P0, PT, R25, R16, P0 ;  /* 0x000000101900720c */ /* 0x000fda0000706670 */
[----:B------:R-:W-:Y:S05]  /*1160*/  @P0 EXIT ;  /* 0x000000000000094d */ /* 0x000fea0003800000 */
[----:B------:R-:W0:Y:S01]  /*1170*/  S2R R2, SR_LANEID ;  /* 0x0000000000027919 */ /* 0x000e220000000000 */
[----:B------:R-:W1:Y:S01]  /*1180*/  LDCU.64 UR4, c[0x0][0x390] ;  /* 0x00007200ff0477ac */ /* 0x000e620008000a00 */
[----:B------:R-:W-:Y:S02]  /*1190*/  IMAD R24, R24, R16, RZ ;  /* 0x0000001018187224 */ /* 0x000fe400078e02ff */
[----:B------:R-:W-:-:S03]  /*11a0*/  IMAD.MOV.U32 R3, RZ, RZ, RZ ;  /* 0x000000ffff037224 */ /* 0x000fc600078e00ff */
[----:B------:R-:W-:-:S05]  /*11b0*/  IADD3 R17, P0, PT, R24, R25, RZ ;  /* 0x0000001918117210 */ /* 0x000fca0007f1e0ff */
[----:B------:R-:W-:Y:S01]  /*11c0*/  IMAD.X R0, RZ, RZ, RZ, P0 ;  /* 0x000000ffff007224 */ /* 0x000fe200000e06ff */
[----:B-1----:R-:W-:-:S04]  /*11d0*/  LEA R15, P0, R17, UR4, 0x2 ;  /* 0x00000004110f7c11 */ /* 0x002fc8000f8010ff */
[----:B------:R-:W-:Y:S02]  /*11e0*/  LEA.HI.X R17, R17, UR5, R0, 0x2, P0 ;  /* 0x0000000511117c11 */ /* 0x000fe400080f1400 */
[----:B0-----:R-:W-:Y:S02]  /*11f0*/  SHF.L.U32 R13, R2, 0x1, RZ ;  /* 0x00000001020d7819 */ /* 0x001fe400000006ff */
[----:B------:R-:W-:Y:S02]  /*1200*/  SHF.R.U32.HI R2, RZ, 0x2, R2 ;  /* 0x00000002ff027819 */ /* 0x000fe40000011602 */
[----:B------:R-:W-:-:S05]  /*1210*/  LOP3.LUT R13, R13, 0x6, RZ, 0xe2, !PT ;  /* 0x000000060d0d7812 */ /* 0x000fca00078ee2ff */
[----:B------:R-:W-:-:S04]  /*1220*/  IMAD.WIDE.U32 R2, R13, R16, R2 ;  /* 0x000000100d027225 */ /* 0x000fc800078e0002 */
[----:B------:R-:W-:Y:S01]  /*1230*/  IMAD.WIDE.U32 R12, R16, 0x4, RZ ;  /* 0x00000004100c7825 */ /* 0x000fe200078e00ff */
[----:B------:R-:W-:-:S04]  /*1240*/  LEA R14, P0, R2, R15, 0x2 ;  /* 0x0000000f020e7211 */ /* 0x000fc800078010ff */
[----:B------:R-:W-:Y:S01]  /*1250*/  LEA.HI.X R15, R2, R17, R3, 0x2, P0 ;  /* 0x00000011020f7211 */ /* 0x000fe200000f1403 */
[----:B------:R-:W-:Y:S01]  /*1260*/  IMAD.WIDE.U32 R18, R16, 0x20, R12 ;  /* 0x0000002010127825 */ /* 0x000fe200078e000c */
[----:B------:R-:W-:-:S03]  /*1270*/  IADD3 R12, P0, PT, R12, R14, RZ ;  /* 0x0000000e0c0c7210 */ /* 0x000fc60007f1e0ff */
[----:B------:R-:W-:Y:S01]  /*1280*/  IMAD.WIDE.U32 R16, R16, 0x20, R14 ;  /* 0x0000002010107825 */ /* 0x000fe200078e000e */
[----:B------:R-:W-:Y:S01]  /*1290*/  IADD3 R2, P1, PT, R18, R14, RZ ;  /* 0x0000000e12027210 */ /* 0x000fe20007f3e0ff */
[----:B------:R-:W2:Y:S02]  /*12a0*/  LDG.E R21, desc[UR6][R14.64] ;  /* 0x000000060e157981 */ /* 0x000ea4000c1e1900 */
[--C-:B------:R-:W-:Y:S02]  /*12b0*/  IMAD.X R13, R13, 0x1, R15.reuse, P0 ;  /* 0x000000010d0d7824 */ /* 0x100fe400000e060f */
[----:B------:R-:W-:Y:S01]  /*12c0*/  IMAD.X R3, R19, 0x1, R15, P1 ;  /* 0x0000000113037824 */ /* 0x000fe200008e060f */
[----:B------:R-:W3:Y:S04]  /*12d0*/  LDG.E R23, desc[UR6][R14.64+0x20] ;  /* 0x000020060e177981 */ /* 0x000ee8000c1e1900 */
[----:B------:R-:W4:Y:S04]  /*12e0*/  LDG.E R22, desc[UR6][R12.64] ;  /* 0x000000060c167981 */ /* 0x000f28000c1e1900 */
[----:B------:R-:W5:Y:S04]  /*12f0*/  LDG.E R24, desc[UR6][R12.64+0x20] ;  /* 0x000020060c187981 */ /* 0x000f68000c1e1900 */
[----:B------:R-:W5:Y:S04]  /*1300*/  LDG.E R20, desc[UR6][R16.64] ;  /* 0x0000000610147981 */ /* 0x000f68000c1e1900 */
[----:B------:R-:W5:Y:S04]  /*1310*/  LDG.E R0, desc[UR6][R2.64] ;  /* 0x0000000602007981 */ /* 0x000f68000c1e1900 */
[----:B------:R-:W5:Y:S04]  /*1320*/  LDG.E R19, desc[UR6][R16.64+0x20] ;  /* 0x0000200610137981 */ /* 0x000f68000c1e1900 */
[----:B------:R-:W5:Y:S01]  /*1330*/  LDG.E R18, desc[UR6][R2.64+0x20] ;  /* 0x0000200602127981 */ /* 0x000f62000c1e1900 */
[----:B------:R-:W-:Y:S05]  /*1340*/  WARPSYNC.ALL ;  /* 0x0000000000007948 */ /* 0x000fea0003800000 */
[----:B------:R-:W2:Y:S01]  /*1350*/  LDCU UR4, c[0x0][0x3a8] ;  /* 0x00007500ff0477ac */ /* 0x000ea20008000800 */
[----:B------:R-:W0:Y:S01]  /*1360*/  LDCU UR5, c[0x0][0x3a4] ;  /* 0x00007480ff0577ac */ /* 0x000e220008000800 */
[----:B--2---:R-:W-:Y:S01]  /*1370*/  FMUL R21, R21, UR4 ;  /* 0x0000000415157c20 */ /* 0x004fe20008400000 */
[----:B---3--:R-:W-:-:S03]  /*1380*/  FMUL R23, R23, UR4 ;  /* 0x0000000417177c20 */ /* 0x008fc60008400000 */
[----:B0-----:R-:W-:Y:S01]  /*1390*/  FFMA R21, R4, UR5, R21 ;  /* 0x0000000504157c23 */ /* 0x001fe20008000015 */
[----:B----4-:R-:W-:Y:S01]  /*13a0*/  FMUL R22, R22, UR4 ;  /* 0x0000000416167c20 */ /* 0x010fe20008400000 */
[----:B------:R-:W-:Y:S01]  /*13b0*/  FFMA R23, R6, UR5, R23 ;  /* 0x0000000506177c23 */ /* 0x000fe20008000017 */
[----:B-----5:R-:W-:Y:S02]  /*13c0*/  FMUL R24, R24, UR4 ;  /* 0x0000000418187c20 */ /* 0x020fe40008400000 */
[----:B------:R-:W-:Y:S01]  /*13d0*/  FFMA R5, R5, UR5, R22 ;  /* 0x0000000505057c23 */ /* 0x000fe20008000016 */
[----:B------:R-:W-:Y:S01]  /*13e0*/  FMUL R25, R20, UR4 ;  /* 0x0000000414197c20 */ /* 0x000fe20008400000 */
[----:B------:R-:W-:Y:S01]  /*13f0*/  FFMA R7, R7, UR5, R24 ;  /* 0x0000000507077c23 */ /* 0x000fe20008000018 */
[----:B------:R-:W-:Y:S02]  /*1400*/  FMUL R0, R0, UR4 ;  /* 0x0000000400007c20 */ /* 0x000fe40008400000 */
[----:B------:R-:W-:Y:S01]  /*1410*/  FFMA R25, R8, UR5, R25 ;  /* 0x0000000508197c23 */ /* 0x000fe20008000019 */
[----:B------:R-:W-:Y:S01]  /*1420*/  FMUL R19, R19, UR4 ;  /* 0x0000000413137c20 */ /* 0x000fe20008400000 */
[----:B------:R-:W-:Y:S01]  /*1430*/  FFMA R9, R9, UR5, R0 ;  /* 0x0000000509097c23 */ /* 0x000fe20008000000 */
[----:B------:R-:W-:Y:S01]  /*1440*/  STG.E desc[UR6][R14.64], R21 ;  /* 0x000000150e007986 */ /* 0x000fe2000c101906 */
[----:B------:R-:W-:Y:S01]  /*1450*/  FMUL R18, R18, UR4 ;  /* 0x0000000412127c20 */ /* 0x000fe20008400000 */
[----:B------:R-:W-:-:S02]  /*1460*/  FFMA R19, R10, UR5, R19 ;  /* 0x000000050a137c23 */ /* 0x000fc40008000013 */
[----:B------:R-:W-:Y:S01]  /*1470*/  STG.E desc[UR6][R12.64], R5 ;  /* 0x000000050c007986 */ /* 0x000fe2000c101906 */
[----:B------:R-:W-:-:S03]  /*1480*/  FFMA R11, R11, UR5, R18 ;  /* 0x000000050b0b7c23 */ /* 0x000fc60008000012 */
[----:B------:R-:W-:Y:S04]  /*1490*/  STG.E desc[UR6][R14.64+0x20], R23 ;  /* 0x000020170e007986 */ /* 0x000fe8000c101906 */
[----:B------:R-:W-:Y:S04]  /*14a0*/  STG.E desc[UR6][R12.64+0x20], R7 ;  /* 0x000020070c007986 */ /* 0x000fe8000c101906 */
[----:B------:R-:W-:Y:S04]  /*14b0*/  STG.E desc[UR6][R16.64], R25 ;  /* 0x0000001910007986 */ /* 0x000fe8000c101906 */
[----:B------:R-:W-:Y:S04]  /*14c0*/  STG.E desc[UR6][R2.64], R9 ;  /* 0x0000000902007986 */ /* 0x000fe8000c101906 */
[----:B------:R-:W-:Y:S04]  /*14d0*/  STG.E desc[UR6][R16.64+0x20], R19 ;  /* 0x0000201310007986 */ /* 0x000fe8000c101906 */
[----:B------:R-:W-:Y:S01]  /*14e0*/  STG.E desc[UR6][R2.64+0x20], R11 ;  /* 0x0000200b02007986 */ /* 0x000fe2000c101906 */
[----:B------:R-:W-:Y:S05]  /*14f0*/  EXIT ;  /* 0x000000000000794d */ /* 0x000fea0003800000 */
.L_x_11:
        /* <DEDUP_REMOVED lines=16> */
.L_x_13:


//--------------------- .nv.shared.reserved.0     --------------------------
	.section	.nv.shared.reserved.0,"aw",@nobits
	.weak		__nv_reservedSMEM_offset_0_alias
	.size		__nv_reservedSMEM_offset_0_alias, 0, 64
	.other		__nv_reservedSMEM_offset_0_alias,@"STO_CUDA_RESERVED_SHARED STV_DEFAULT"
__nv_reservedSMEM_offset_0_alias:
	.zero		0
	.zero		64


//--------------------- .nv.constant0._Z17convertFp32ToFp16P6__halfPfi --------------------------
	.section	.nv.constant0._Z17convertFp32ToFp16P6__halfPfi,"a",@progbits
	.sectionflags	@""
	.align	4
.nv.constant0._Z17convertFp32ToFp16P6__halfPfi:
	.zero		916


//--------------------- .nv.constant0._Z12wmma_exampleP6__halfS0_Pfiiiff --------------------------
	.section	.nv.constant0._Z12wmma_exampleP6__halfS0_Pfiiiff,"a",@progbits
	.sectionflags	@""
	.align	4
.nv.constant0._Z12wmma_exampleP6__halfS0_Pfiiiff:
	.zero		940


//--------------------- SYMBOLS --------------------------

	.type		.nv.reservedSmem.offset0,@object
	.size		.nv.reservedSmem.offset0,0x4
